	.headerflags	@"EF_CUDA_TEXMODE_UNIFIED EF_CUDA_64BIT_ADDRESS EF_CUDA_ACCELERATORS EF_CUDA_SM90 EF_CUDA_VIRTUAL_SM(EF_CUDA_SM90)"
	.elftype	@"ET_EXEC"


//--------------------- .nv.info                  --------------------------
	.section	.nv.info,"",@"SHT_CUDA_INFO"
	.align	4


	//----- nvinfo : EIATTR_REGCOUNT
	.align		4
        /*0000*/ 	.byte	0x04, 0x2f
        /*0002*/ 	.short	(.L_1 - .L_0)
	.align		4
.L_0:
        /*0004*/ 	.word	index@(triton_poi_fused_add_3)
        /*0008*/ 	.word	0x00000012


	//----- nvinfo : EIATTR_MIN_STACK_SIZE
	.align		4
.L_1:
        /*000c*/ 	.byte	0x04, 0x12
        /*000e*/ 	.short	(.L_3 - .L_2)
	.align		4
.L_2:
        /*0010*/ 	.word	index@(triton_poi_fused_add_3)
        /*0014*/ 	.word	0x00000000


	//----- nvinfo : EIATTR_FRAME_SIZE
	.align		4
.L_3:
        /*0018*/ 	.byte	0x04, 0x11
        /*001a*/ 	.short	(.L_5 - .L_4)
	.align		4
.L_4:
        /*001c*/ 	.word	index@(triton_poi_fused_add_3)
        /*0020*/ 	.word	0x00000000


	//----- nvinfo : EIATTR_MIN_STACK_SIZE
	.align		4
.L_5:
        /*0024*/ 	.byte	0x04, 0x12
        /*0026*/ 	.short	(.L_7 - .L_6)
	.align		4
.L_6:
        /*0028*/ 	.word	index@(triton_poi_fused_add_3)
        /*002c*/ 	.word	0x00000000
.L_7:


//--------------------- .nv.info.triton_poi_fused_add_3 --------------------------
	.section	.nv.info.triton_poi_fused_add_3,"",@"SHT_CUDA_INFO"
	.sectionflags	@""
	.align	4


	//----- nvinfo : EIATTR_CUDA_API_VERSION
	.align		4
        /*0000*/ 	.byte	0x04, 0x37
        /*0002*/ 	.short	(.L_9 - .L_8)
.L_8:
        /*0004*/ 	.word	0x0000007c


	//----- nvinfo : EIATTR_KPARAM_INFO
	.align		4
.L_9:
        /*0008*/ 	.byte	0x04, 0x17
        /*000a*/ 	.short	(.L_11 - .L_10)
.L_10:
        /*000c*/ 	.word	0x00000000
        /*0010*/ 	.short	0x0003
        /*0012*/ 	.short	0x0018
        /*0014*/ 	.byte	0x00, 0xf0, 0x11, 0x00


	//----- nvinfo : EIATTR_KPARAM_INFO
	.align		4
.L_11:
        /*0018*/ 	.byte	0x04, 0x17
        /*001a*/ 	.short	(.L_13 - .L_12)
.L_12:
        /*001c*/ 	.word	0x00000000
        /*0020*/ 	.short	0x0002
        /*0022*/ 	.short	0x0010
        /*0024*/ 	.byte	0x00, 0xf4, 0x21, 0x00


	//----- nvinfo : EIATTR_KPARAM_INFO
	.align		4
.L_13:
        /*0028*/ 	.byte	0x04, 0x17
        /*002a*/ 	.short	(.L_15 - .L_14)
.L_14:
        /*002c*/ 	.word	0x00000000
        /*0030*/ 	.short	0x0001
        /*0032*/ 	.short	0x0008
        /*0034*/ 	.byte	0x00, 0xf4, 0x21, 0x00


	//----- nvinfo : EIATTR_KPARAM_INFO
	.align		4
.L_15:
        /*0038*/ 	.byte	0x04, 0x17
        /*003a*/ 	.short	(.L_17 - .L_16)
.L_16:
        /*003c*/ 	.word	0x00000000
        /*0040*/ 	.short	0x0000
        /*0042*/ 	.short	0x0000
        /*0044*/ 	.byte	0x00, 0xf4, 0x21, 0x00


	//----- nvinfo : EIATTR_SPARSE_MMA_MASK
	.align		4
.L_17:
        /*0048*/ 	.byte	0x03, 0x50
        /*004a*/ 	.short	0x0000


	//----- nvinfo : EIATTR_MAXREG_COUNT
	.align		4
        /*004c*/ 	.byte	0x03, 0x1b
        /*004e*/ 	.short	0x00ff


	//----- nvinfo : EIATTR_EXIT_INSTR_OFFSETS
	.align		4
        /*0050*/ 	.byte	0x04, 0x1c
        /*0052*/ 	.short	(.L_19 - .L_18)


	//   ....[0]....
.L_18:
        /*0054*/ 	.word	0x000001d0


	//   ....[1]....
        /*0058*/ 	.word	0x000001f0


	//----- nvinfo : EIATTR_REQNTID
	.align		4
.L_19:
        /*005c*/ 	.byte	0x04, 0x10
        /*005e*/ 	.short	(.L_21 - .L_20)
.L_20:
        /*0060*/ 	.word	0x00000080
        /*0064*/ 	.word	0x00000001
        /*0068*/ 	.word	0x00000001


	//----- nvinfo : EIATTR_CBANK_PARAM_SIZE
	.align		4
.L_21:
        /*006c*/ 	.byte	0x03, 0x19
        /*006e*/ 	.short	0x001c


	//----- nvinfo : EIATTR_PARAM_CBANK
	.align		4
        /*0070*/ 	.byte	0x04, 0x0a
        /*0072*/ 	.short	(.L_23 - .L_22)
	.align		4
.L_22:
        /*0074*/ 	.word	index@(.nv.constant0.triton_poi_fused_add_3)
        /*0078*/ 	.short	0x0210
        /*007a*/ 	.short	0x001c


	//----- nvinfo : EIATTR_SW_WAR
	.align		4
.L_23:
        /*007c*/ 	.byte	0x04, 0x36
        /*007e*/ 	.short	(.L_25 - .L_24)
.L_24:
        /*0080*/ 	.word	0x00000008
.L_25:


//--------------------- .nv.callgraph             --------------------------
	.section	.nv.callgraph,"",@"SHT_CUDA_CALLGRAPH"
	.align	4
	.sectionentsize	8
	.align		4
        /*0000*/ 	.word	0x00000000
	.align		4
        /*0004*/ 	.word	0xffffffff
	.align		4
        /*0008*/ 	.word	0x00000000
	.align		4
        /*000c*/ 	.word	0xfffffffe
	.align		4
        /*0010*/ 	.word	0x00000000
	.align		4
        /*0014*/ 	.word	0xfffffffd
	.align		4
        /*0018*/ 	.word	0x00000000
	.align		4
        /*001c*/ 	.word	0xfffffffc


//--------------------- .text.triton_poi_fused_add_3 --------------------------
	.section	.text.triton_poi_fused_add_3,"ax",@progbits
	.align	128
        .global         triton_poi_fused_add_3
        .type           triton_poi_fused_add_3,@function
        .size           triton_poi_fused_add_3,(.L_x_1 - triton_poi_fused_add_3)
        .other          triton_poi_fused_add_3,@"STO_CUDA_ENTRY STV_DEFAULT"
triton_poi_fused_add_3:
.text.triton_poi_fused_add_3:
[----:B------:R-:W0:Y:S02]  /*0000*/  LDC R1, c[0x0][0x28] ;  /* 0x00000a00ff017b82 */ /* 0x000e240000000800 */
[----:B------:R-:W1:Y:S01]  /*0010*/  S2R R0, SR_TID.X ;  /* 0x0000000000007919 */ /* 0x000e620000002100 */
[----:B------:R-:W2:Y:S01]  /*0020*/  LDC.64 R6, c[0x0][0x220] ;  /* 0x00008800ff067b82 */ /* 0x000ea20000000a00 */
[----:B------:R-:W-:Y:S01]  /*0030*/  CS2R R12, SRZ ;  /* 0x00000000000c7805 */ /* 0x000fe2000001ff00 */
[----:B------:R-:W-:Y:S01]  /*0040*/  ULDC.64 UR4, c[0x0][0x208] ;  /* 0x0000820000047ab9 */ /* 0x000fe20000000a00 */
[----:B------:R-:W3:Y:S05]  /*0050*/  S2R R9, SR_CTAID.X ;  /* 0x0000000000097919 */ /* 0x000eea0000002500 */
[----:B------:R-:W4:Y:S08]  /*0060*/  LDC.64 R4, c[0x0][0x210] ;  /* 0x00008400ff047b82 */ /* 0x000f300000000a00 */
[----:B------:R-:W5:Y:S01]  /*0070*/  LDC.64 R2, c[0x0][0x218] ;  /* 0x00008600ff027b82 */ /* 0x000f620000000a00 */
[----:B-1----:R-:W-:Y:S01]  /*0080*/  IMAD.SHL.U32 R0, R0, 0x2, RZ ;  /* 0x0000000200007824 */ /* 0x002fe200078e00ff */
[----:B---3--:R-:W-:-:S04]  /*0090*/  SHF.R.S32.HI R8, RZ, 0x17, R9 ;  /* 0x00000017ff087819 */ /* 0x008fc80000011409 */
[----:B------:R-:W-:-:S04]  /*00a0*/  LOP3.LUT R0, R0, 0xfe, RZ, 0xc0, !PT ;  /* 0x000000fe00007812 */ /* 0x000fc800078ec0ff */
[----:B------:R-:W-:Y:S02]  /*00b0*/  LEA R9, R9, R0, 0x8 ;  /* 0x0000000009097211 */ /* 0x000fe400078e40ff */
[----:B------:R-:W-:Y:S02]  /*00c0*/  SGXT R0, R8, 0x1 ;  /* 0x000000010800781a */ /* 0x000fe40000000200 */
[C---:B------:R-:W-:Y:S01]  /*00d0*/  ISETP.GE.AND P0, PT, R9.reuse, 0x100, PT ;  /* 0x000001000900780c */ /* 0x040fe20003f06270 */
[----:B----4-:R-:W-:Y:S01]  /*00e0*/  IMAD.WIDE R4, R9, 0x4, R4 ;  /* 0x0000000409047825 */ /* 0x010fe200078e0204 */
[----:B------:R-:W-:-:S03]  /*00f0*/  LEA.HI R0, R0, R9, RZ, 0x2 ;  /* 0x0000000900007211 */ /* 0x000fc600078f10ff */
[----:B-----5:R-:W-:Y:S01]  /*0100*/  IMAD.WIDE R2, R9, 0x4, R2 ;  /* 0x0000000409027825 */ /* 0x020fe200078e0202 */
[----:B------:R-:W-:-:S05]  /*0110*/  LOP3.LUT R0, R0, 0xfffffffc, RZ, 0xc0, !PT ;  /* 0xfffffffc00007812 */ /* 0x000fca00078ec0ff */
[----:B------:R-:W-:-:S04]  /*0120*/  IMAD.IADD R11, R9, 0x1, -R0 ;  /* 0x00000001090b7824 */ /* 0x000fc800078e0a00 */
[----:B--2---:R-:W-:Y:S01]  /*0130*/  IMAD.WIDE R6, R11, 0x4, R6 ;  /* 0x000000040b067825 */ /* 0x004fe200078e0206 */
[----:B------:R-:W-:Y:S02]  /*0140*/  CS2R R10, SRZ ;  /* 0x00000000000a7805 */ /* 0x000fe4000001ff00 */
[----:B------:R-:W-:Y:S02]  /*0150*/  CS2R R8, SRZ ;  /* 0x0000000000087805 */ /* 0x000fe4000001ff00 */
[----:B------:R-:W2:Y:S04]  /*0160*/  @!P0 LDG.E.EL.64 R12, desc[UR4][R6.64] ;  /* 0x00000004060c8981 */ /* 0x000ea8000c2e1b00 */
[----:B------:R-:W2:Y:S04]  /*0170*/  @!P0 LDG.E.64 R10, desc[UR4][R4.64] ;  /* 0x00000004040a8981 */ /* 0x000ea8000c1e1b00 */
[----:B------:R-:W3:Y:S01]  /*0180*/  @!P0 LDG.E.64 R8, desc[UR4][R2.64] ;  /* 0x0000000402088981 */ /* 0x000ee2000c1e1b00 */
[----:B--2---:R-:W-:Y:S01]  /*0190*/  FADD R15, R12, R10 ;  /* 0x0000000a0c0f7221 */ /* 0x004fe20000000000 */
[----:B------:R-:W-:-:S03]  /*01a0*/  FADD R0, R13, R11 ;  /* 0x0000000b0d007221 */ /* 0x000fc60000000000 */
[----:B---3--:R-:W-:Y:S01]  /*01b0*/  FADD R8, R15, R8 ;  /* 0x000000080f087221 */ /* 0x008fe20000000000 */
[----:B------:R-:W-:Y:S01]  /*01c0*/  FADD R9, R0, R9 ;  /* 0x0000000900097221 */ /* 0x000fe20000000000 */
[----:B------:R-:W-:Y:S06]  /*01d0*/  @P0 EXIT ;  /* 0x000000000000094d */ /* 0x000fec0003800000 */
[----:B------:R-:W-:Y:S01]  /*01e0*/  STG.E.64 desc[UR4][R4.64], R8 ;  /* 0x0000000804007986 */ /* 0x000fe2000c101b04 */
[----:B------:R-:W-:Y:S05]  /*01f0*/  EXIT ;  /* 0x000000000000794d */ /* 0x000fea0003800000 */
.L_x_0:
[----:B------:R-:W-:-:S00]  /*0200*/  BRA `(.L_x_0) ;  /* 0xfffffffc00fc7947 */ /* 0x000fc0000383ffff */
[----:B------:R-:W-:-:S00]  /*0210*/  NOP ;  /* 0x0000000000007918 */ /* 0x000fc00000000000 */
        /* <DEDUP_REMOVED lines=14> */
.L_x_1:


//--------------------- .nv.constant0.triton_poi_fused_add_3 --------------------------
	.section	.nv.constant0.triton_poi_fused_add_3,"a",@progbits
	.sectionflags	@""
	.align	4
.nv.constant0.triton_poi_fused_add_3:
	.zero		556
